//
// Generated by NVIDIA NVVM Compiler
//
// Compiler Build ID: CL-36424714
// Cuda compilation tools, release 13.0, V13.0.88
// Based on NVVM 20.0.0
//

.version 9.0
.target sm_100
.address_size 64

	// .globl	_Z6VecAddPiS_S_

.visible .entry _Z6VecAddPiS_S_(
	.param .u64 .ptr .align 1 _Z6VecAddPiS_S__param_0,
	.param .u64 .ptr .align 1 _Z6VecAddPiS_S__param_1,
	.param .u64 .ptr .align 1 _Z6VecAddPiS_S__param_2
)
{
	.reg .pred 	%p<2>;
	.reg .b32 	%r<8>;
	.reg .b64 	%rd<11>;

	ld.param.u64 	%rd1, [_Z6VecAddPiS_S__param_0];
	ld.param.u64 	%rd2, [_Z6VecAddPiS_S__param_1];
	ld.param.u64 	%rd3, [_Z6VecAddPiS_S__param_2];
	mov.u32 	%r2, %tid.x;
	mov.u32 	%r3, %ctaid.x;
	mov.u32 	%r4, %ntid.x;
	mad.lo.s32 	%r1, %r3, %r4, %r2;
	setp.gt.s32 	%p1, %r1, 268435455;
	@%p1 bra 	$L__BB0_2;
	cvta.to.global.u64 	%rd4, %rd1;
	cvta.to.global.u64 	%rd5, %rd2;
	cvta.to.global.u64 	%rd6, %rd3;
	mul.wide.s32 	%rd7, %r1, 4;
	add.s64 	%rd8, %rd4, %rd7;
	ld.global.u32 	%r5, [%rd8];
	add.s64 	%rd9, %rd5, %rd7;
	ld.global.u32 	%r6, [%rd9];
	add.s32 	%r7, %r6, %r5;
	add.s64 	%rd10, %rd6, %rd7;
	st.global.u32 	[%rd10], %r7;
$L__BB0_2:
	ret;

}


// ===== COMPILED SASS (sm_100) =====

	.target	sm_100

	.elftype	@"ET_EXEC"


//--------------------- .note.nv.tkinfo           --------------------------
	.section	.note.nv.tkinfo,"",@"SHT_NOTE"
	.sectionflags	@"SHF_NOTE_NV_TKINFO"
	.tkinfo
        /*0018*/ 	.word	0x00000002
        /*0030*/ 	.string	""
        /*0030*/ 	.string	"ptxas"
        /*0030*/ 	.string	"Cuda compilation tools, release 13.0, V13.0.88"
        /*0030*/ 	.string	"Build cuda_13.0.r13.0/compiler.36424714_0"
        /*0030*/ 	.string	"-arch sm_100 -m 64 "



//--------------------- .note.nv.cuinfo           --------------------------
	.section	.note.nv.cuinfo,"",@"SHT_NOTE"
	.sectionflags	@"SHF_NOTE_NV_CUINFO"
        /*0018*/ 	.short	0x0002
        /*001a*/ 	.short	0x0064
        /*001c*/ 	.short	0x0082
	.zero		2


//--------------------- .nv.info                  --------------------------
	.section	.nv.info,"",@"SHT_CUDA_INFO"
	.align	4


	//----- nvinfo : EIATTR_REGCOUNT
	.align		4
        /*0000*/ 	.byte	0x04, 0x2f
        /*0002*/ 	.short	(.L_1 - .L_0)
	.align		4
.L_0:
        /*0004*/ 	.word	index@(_Z6VecAddPiS_S_)
        /*0008*/ 	.word	0x0000000c


	//----- nvinfo : EIATTR_FRAME_SIZE
	.align		4
.L_1:
        /*000c*/ 	.byte	0x04, 0x11
        /*000e*/ 	.short	(.L_3 - .L_2)
	.align		4
.L_2:
        /*0010*/ 	.word	index@(_Z6VecAddPiS_S_)
        /*0014*/ 	.word	0x00000000


	//----- nvinfo : EIATTR_MIN_STACK_SIZE
	.align		4
.L_3:
        /*0018*/ 	.byte	0x04, 0x12
        /*001a*/ 	.short	(.L_5 - .L_4)
	.align		4
.L_4:
        /*001c*/ 	.word	index@(_Z6VecAddPiS_S_)
        /*0020*/ 	.word	0x00000000
.L_5:


//--------------------- .nv.compat                --------------------------
	.section	.nv.compat,"",@"SHT_CUDA_COMPAT_INFO"
	.align	4
        /*0000*/ 	.byte	0x02, 0x09, 0x00, 0x00, 0x02, 0x02, 0x01, 0x00, 0x02, 0x05, 0x05, 0x00, 0x03, 0x07, 0x01, 0x01
        /*0010*/ 	.byte	0x02, 0x03, 0x00, 0x00, 0x02, 0x06, 0x01, 0x00, 0x04, 0x0b, 0x08, 0x00, 0x09, 0x00, 0x00, 0x00
        /*0020*/ 	.byte	0x00, 0x00, 0x00, 0x00


//--------------------- .nv.info._Z6VecAddPiS_S_  --------------------------
	.section	.nv.info._Z6VecAddPiS_S_,"",@"SHT_CUDA_INFO"
	.sectionflags	@""
	.align	4


	//----- nvinfo : EIATTR_CUDA_API_VERSION
	.align		4
        /*0000*/ 	.byte	0x04, 0x37
        /*0002*/ 	.short	(.L_7 - .L_6)
.L_6:
        /*0004*/ 	.word	0x00000082


	//----- nvinfo : EIATTR_KPARAM_INFO
	.align		4
.L_7:
        /*0008*/ 	.byte	0x04, 0x17
        /*000a*/ 	.short	(.L_9 - .L_8)
.L_8:
        /*000c*/ 	.word	0x00000000
        /*0010*/ 	.short	0x0002
        /*0012*/ 	.short	0x0010
        /*0014*/ 	.byte	0x00, 0xf5, 0x21, 0x00


	//----- nvinfo : EIATTR_KPARAM_INFO
	.align		4
.L_9:
        /*0018*/ 	.byte	0x04, 0x17
        /*001a*/ 	.short	(.L_11 - .L_10)
.L_10:
        /*001c*/ 	.word	0x00000000
        /*0020*/ 	.short	0x0001
        /*0022*/ 	.short	0x0008
        /*0024*/ 	.byte	0x00, 0xf5, 0x21, 0x00


	//----- nvinfo : EIATTR_KPARAM_INFO
	.align		4
.L_11:
        /*0028*/ 	.byte	0x04, 0x17
        /*002a*/ 	.short	(.L_13 - .L_12)
.L_12:
        /*002c*/ 	.word	0x00000000
        /*0030*/ 	.short	0x0000
        /*0032*/ 	.short	0x0000
        /*0034*/ 	.byte	0x00, 0xf5, 0x21, 0x00


	//----- nvinfo : EIATTR_SPARSE_MMA_MASK
	.align		4
.L_13:
        /*0038*/ 	.byte	0x03, 0x50
        /*003a*/ 	.short	0x0000


	//----- nvinfo : EIATTR_MAXREG_COUNT
	.align		4
        /*003c*/ 	.byte	0x03, 0x1b
        /*003e*/ 	.short	0x00ff


	//----- nvinfo : EIATTR_MERCURY_ISA_VERSION
	.align		4
        /*0040*/ 	.byte	0x03, 0x5f
        /*0042*/ 	.short	0x0101


	//----- nvinfo : EIATTR_VRC_CTA_INIT_COUNT
	.align		4
        /*0044*/ 	.byte	0x02, 0x4a
	.zero		1
	.zero		1


	//----- nvinfo : EIATTR_EXIT_INSTR_OFFSETS
	.align		4
        /*0048*/ 	.byte	0x04, 0x1c
        /*004a*/ 	.short	(.L_15 - .L_14)


	//   ....[0]....
.L_14:
        /*004c*/ 	.word	0x00000060


	//   ....[1]....
        /*0050*/ 	.word	0x00000120


	//----- nvinfo : EIATTR_CBANK_PARAM_SIZE
	.align		4
.L_15:
        /*0054*/ 	.byte	0x03, 0x19
        /*0056*/ 	.short	0x0018


	//----- nvinfo : EIATTR_PARAM_CBANK
	.align		4
        /*0058*/ 	.byte	0x04, 0x0a
        /*005a*/ 	.short	(.L_17 - .L_16)
	.align		4
.L_16:
        /*005c*/ 	.word	index@(.nv.constant0._Z6VecAddPiS_S_)
        /*0060*/ 	.short	0x0380
        /*0062*/ 	.short	0x0018


	//----- nvinfo : EIATTR_SW_WAR
	.align		4
.L_17:
        /*0064*/ 	.byte	0x04, 0x36
        /*0066*/ 	.short	(.L_19 - .L_18)
.L_18:
        /*0068*/ 	.word	0x00000008
.L_19:


//--------------------- .nv.callgraph             --------------------------
	.section	.nv.callgraph,"",@"SHT_CUDA_CALLGRAPH"
	.align	4
	.sectionentsize	8
	.align		4
        /*0000*/ 	.word	0x00000000
	.align		4
        /*0004*/ 	.word	0xffffffff
	.align		4
        /*0008*/ 	.word	0x00000000
	.align		4
        /*000c*/ 	.word	0xfffffffe
	.align		4
        /*0010*/ 	.word	0x00000000
	.align		4
        /*0014*/ 	.word	0xfffffffd
	.align		4
        /*0018*/ 	.word	0x00000000
	.align		4
        /*001c*/ 	.word	0xfffffffc


//--------------------- .text._Z6VecAddPiS_S_     --------------------------
	.section	.text._Z6VecAddPiS_S_,"ax",@progbits
	.align	128
        .global         _Z6VecAddPiS_S_
        .type           _Z6VecAddPiS_S_,@function
        .size           _Z6VecAddPiS_S_,(.L_x_1 - _Z6VecAddPiS_S_)
        .other          _Z6VecAddPiS_S_,@"STO_CUDA_ENTRY STV_DEFAULT"
_Z6VecAddPiS_S_:
.text._Z6VecAddPiS_S_:
[----:B------:R-:W-:Y:S01]  /*0000*/  LDC R1, c[0x0][0x37c] ;  /* 0x0000df00ff017b82 */ /* 0x000fe20000000800 */
[----:B------:R-:W0:Y:S07]  /*0010*/  S2R R9, SR_TID.X ;  /* 0x0000000000097919 */ /* 0x000e2e0000002100 */
[----:B------:R-:W0:Y:S08]  /*0020*/  S2UR UR4, SR_CTAID.X ;  /* 0x00000000000479c3 */ /* 0x000e300000002500 */
[----:B------:R-:W0:Y:S02]  /*0030*/  LDC R0, c[0x0][0x360] ;  /* 0x0000d800ff007b82 */ /* 0x000e240000000800 */
[----:B0-----:R-:W-:-:S05]  /*0040*/  IMAD R9, R0, UR4, R9 ;  /* 0x0000000400097c24 */ /* 0x001fca000f8e0209 */
[----:B------:R-:W-:-:S13]  /*0050*/  ISETP.GT.AND P0, PT, R9, 0xfffffff, PT ;  /* 0x0fffffff0900780c */ /* 0x000fda0003f04270 */
[----:B------:R-:W-:Y:S05]  /*0060*/  @P0 EXIT ;  /* 0x000000000000094d */ /* 0x000fea0003800000 */
[----:B------:R-:W0:Y:S01]  /*0070*/  LDC.64 R2, c[0x0][0x380] ;  /* 0x0000e000ff027b82 */ /* 0x000e220000000a00 */
[----:B------:R-:W1:Y:S07]  /*0080*/  LDCU.64 UR4, c[0x0][0x358] ;  /* 0x00006b00ff0477ac */ /* 0x000e6e0008000a00 */
[----:B------:R-:W2:Y:S08]  /*0090*/  LDC.64 R4, c[0x0][0x388] ;  /* 0x0000e200ff047b82 */ /* 0x000eb00000000a00 */
[----:B------:R-:W3:Y:S01]  /*00a0*/  LDC.64 R6, c[0x0][0x390] ;  /* 0x0000e400ff067b82 */ /* 0x000ee20000000a00 */
[----:B0-----:R-:W-:-:S06]  /*00b0*/  IMAD.WIDE R2, R9, 0x4, R2 ;  /* 0x0000000409027825 */ /* 0x001fcc00078e0202 */
[----:B-1----:R-:W4:Y:S01]  /*00c0*/  LDG.E R2, desc[UR4][R2.64] ;  /* 0x0000000402027981 */ /* 0x002f22000c1e1900 */
[----:B--2---:R-:W-:-:S06]  /*00d0*/  IMAD.WIDE R4, R9, 0x4, R4 ;  /* 0x0000000409047825 */ /* 0x004fcc00078e0204 */
[----:B------:R-:W4:Y:S01]  /*00e0*/  LDG.E R5, desc[UR4][R4.64] ;  /* 0x0000000404057981 */ /* 0x000f22000c1e1900 */
[----:B---3--:R-:W-:Y:S01]  /*00f0*/  IMAD.WIDE R6, R9, 0x4, R6 ;  /* 0x0000000409067825 */ /* 0x008fe200078e0206 */
[----:B----4-:R-:W-:-:S05]  /*0100*/  IADD3 R9, PT, PT, R2, R5, RZ ;  /* 0x0000000502097210 */ /* 0x010fca0007ffe0ff */
[----:B------:R-:W-:Y:S01]  /*0110*/  STG.E desc[UR4][R6.64], R9 ;  /* 0x0000000906007986 */ /* 0x000fe2000c101904 */
[----:B------:R-:W-:Y:S05]  /*0120*/  EXIT ;  /* 0x000000000000794d */ /* 0x000fea0003800000 */
.L_x_0:
[----:B------:R-:W-:-:S00]  /*0130*/  BRA `(.L_x_0) ;  /* 0xfffffffc00fc7947 */ /* 0x000fc0000383ffff */
[----:B------:R-:W-:-:S00]  /*0140*/  NOP ;  /* 0x0000000000007918 */ /* 0x000fc00000000000 */
        /* <DEDUP_REMOVED lines=11> */
.L_x_1:


//--------------------- .nv.shared.reserved.0     --------------------------
	.section	.nv.shared.reserved.0,"aw",@nobits
	.weak		__nv_reservedSMEM_offset_0_alias
	.size		__nv_reservedSMEM_offset_0_alias, 0, 64
	.other		__nv_reservedSMEM_offset_0_alias,@"STO_CUDA_RESERVED_SHARED STV_DEFAULT"
__nv_reservedSMEM_offset_0_alias:
	.zero		0
	.zero		64


//--------------------- .nv.constant0._Z6VecAddPiS_S_ --------------------------
	.section	.nv.constant0._Z6VecAddPiS_S_,"a",@progbits
	.sectionflags	@""
	.align	4
.nv.constant0._Z6VecAddPiS_S_:
	.zero		920


//--------------------- SYMBOLS --------------------------

	.type		.nv.reservedSmem.offset0,@object
	.size		.nv.reservedSmem.offset0,0x4
